//
// Generated by NVIDIA NVVM Compiler
//
// Compiler Build ID: CL-36424714
// Cuda compilation tools, release 13.0, V13.0.88
// Based on NVVM 20.0.0
//

.version 9.0
.target sm_100
.address_size 64

	// .globl	_Z16histogram_kerneliPiS_i
// _ZZ16histogram_kerneliPiS_iE10sharedHist has been demoted
// _ZZ14scatter_kerneliPiS_S_iE12sharedPrefix has been demoted

.visible .entry _Z16histogram_kerneliPiS_i(
	.param .u32 _Z16histogram_kerneliPiS_i_param_0,
	.param .u64 .ptr .align 1 _Z16histogram_kerneliPiS_i_param_1,
	.param .u64 .ptr .align 1 _Z16histogram_kerneliPiS_i_param_2,
	.param .u32 _Z16histogram_kerneliPiS_i_param_3
)
{
	.reg .pred 	%p<4>;
	.reg .b32 	%r<25>;
	.reg .b64 	%rd<9>;
	// demoted variable
	.shared .align 4 .b8 _ZZ16histogram_kerneliPiS_iE10sharedHist[40];
	ld.param.u32 	%r4, [_Z16histogram_kerneliPiS_i_param_0];
	ld.param.u64 	%rd1, [_Z16histogram_kerneliPiS_i_param_1];
	ld.param.u64 	%rd2, [_Z16histogram_kerneliPiS_i_param_2];
	ld.param.u32 	%r5, [_Z16histogram_kerneliPiS_i_param_3];
	mov.u32 	%r1, %tid.x;
	setp.gt.u32 	%p1, %r1, 9;
	shl.b32 	%r6, %r1, 2;
	mov.u32 	%r7, _ZZ16histogram_kerneliPiS_iE10sharedHist;
	add.s32 	%r2, %r7, %r6;
	@%p1 bra 	$L__BB0_2;
	mov.b32 	%r8, 0;
	st.shared.u32 	[%r2], %r8;
$L__BB0_2:
	bar.sync 	0;
	mov.u32 	%r9, %ctaid.x;
	mov.u32 	%r10, %ntid.x;
	mad.lo.s32 	%r3, %r9, %r10, %r1;
	setp.ge.s32 	%p2, %r3, %r4;
	@%p2 bra 	$L__BB0_4;
	cvta.to.global.u64 	%rd3, %rd1;
	mul.wide.s32 	%rd4, %r3, 4;
	add.s64 	%rd5, %rd3, %rd4;
	ld.global.u32 	%r11, [%rd5];
	div.s32 	%r12, %r11, %r5;
	mul.hi.s32 	%r13, %r12, 1717986919;
	shr.u32 	%r14, %r13, 31;
	shr.u32 	%r15, %r13, 2;
	add.s32 	%r16, %r15, %r14;
	mul.lo.s32 	%r17, %r16, 10;
	sub.s32 	%r18, %r12, %r17;
	shl.b32 	%r19, %r18, 2;
	add.s32 	%r21, %r7, %r19;
	atom.shared.add.u32 	%r22, [%r21], 1;
$L__BB0_4:
	setp.gt.u32 	%p3, %r1, 9;
	bar.sync 	0;
	@%p3 bra 	$L__BB0_6;
	cvta.to.global.u64 	%rd6, %rd2;
	mul.wide.u32 	%rd7, %r1, 4;
	add.s64 	%rd8, %rd6, %rd7;
	ld.shared.u32 	%r23, [%r2];
	atom.global.add.u32 	%r24, [%rd8], %r23;
$L__BB0_6:
	ret;

}
	// .globl	_Z14scatter_kerneliPiS_S_i
.visible .entry _Z14scatter_kerneliPiS_S_i(
	.param .u32 _Z14scatter_kerneliPiS_S_i_param_0,
	.param .u64 .ptr .align 1 _Z14scatter_kerneliPiS_S_i_param_1,
	.param .u64 .ptr .align 1 _Z14scatter_kerneliPiS_S_i_param_2,
	.param .u64 .ptr .align 1 _Z14scatter_kerneliPiS_S_i_param_3,
	.param .u32 _Z14scatter_kerneliPiS_S_i_param_4
)
{
	.reg .pred 	%p<3>;
	.reg .b32 	%r<23>;
	.reg .b64 	%rd<13>;
	// demoted variable
	.shared .align 4 .b8 _ZZ14scatter_kerneliPiS_S_iE12sharedPrefix[40];
	ld.param.u32 	%r3, [_Z14scatter_kerneliPiS_S_i_param_0];
	ld.param.u64 	%rd1, [_Z14scatter_kerneliPiS_S_i_param_1];
	ld.param.u64 	%rd2, [_Z14scatter_kerneliPiS_S_i_param_2];
	ld.param.u64 	%rd3, [_Z14scatter_kerneliPiS_S_i_param_3];
	ld.param.u32 	%r4, [_Z14scatter_kerneliPiS_S_i_param_4];
	mov.u32 	%r1, %tid.x;
	setp.gt.u32 	%p1, %r1, 9;
	@%p1 bra 	$L__BB1_2;
	cvta.to.global.u64 	%rd4, %rd3;
	mul.wide.u32 	%rd5, %r1, 4;
	add.s64 	%rd6, %rd4, %rd5;
	ld.global.u32 	%r5, [%rd6];
	shl.b32 	%r6, %r1, 2;
	mov.u32 	%r7, _ZZ14scatter_kerneliPiS_S_iE12sharedPrefix;
	add.s32 	%r8, %r7, %r6;
	st.shared.u32 	[%r8], %r5;
$L__BB1_2:
	bar.sync 	0;
	mov.u32 	%r9, %ctaid.x;
	mov.u32 	%r10, %ntid.x;
	mad.lo.s32 	%r2, %r9, %r10, %r1;
	setp.ge.s32 	%p2, %r2, %r3;
	@%p2 bra 	$L__BB1_4;
	cvta.to.global.u64 	%rd7, %rd1;
	mul.wide.s32 	%rd8, %r2, 4;
	add.s64 	%rd9, %rd7, %rd8;
	ld.global.u32 	%r11, [%rd9];
	div.s32 	%r12, %r11, %r4;
	mul.hi.s32 	%r13, %r12, 1717986919;
	shr.u32 	%r14, %r13, 31;
	shr.u32 	%r15, %r13, 2;
	add.s32 	%r16, %r15, %r14;
	mul.lo.s32 	%r17, %r16, 10;
	sub.s32 	%r18, %r12, %r17;
	shl.b32 	%r19, %r18, 2;
	mov.u32 	%r20, _ZZ14scatter_kerneliPiS_S_iE12sharedPrefix;
	add.s32 	%r21, %r20, %r19;
	atom.shared.add.u32 	%r22, [%r21], 1;
	cvta.to.global.u64 	%rd10, %rd2;
	mul.wide.s32 	%rd11, %r22, 4;
	add.s64 	%rd12, %rd10, %rd11;
	st.global.u32 	[%rd12], %r11;
$L__BB1_4:
	ret;

}


// ===== COMPILED SASS (sm_100) =====

	.target	sm_100

	.elftype	@"ET_EXEC"


//--------------------- .note.nv.tkinfo           --------------------------
	.section	.note.nv.tkinfo,"",@"SHT_NOTE"
	.sectionflags	@"SHF_NOTE_NV_TKINFO"
	.tkinfo
        /*0018*/ 	.word	0x00000002
        /*0030*/ 	.string	""
        /*0030*/ 	.string	"ptxas"
        /*0030*/ 	.string	"Cuda compilation tools, release 13.0, V13.0.88"
        /*0030*/ 	.string	"Build cuda_13.0.r13.0/compiler.36424714_0"
        /*0030*/ 	.string	"-arch sm_100 -m 64 "



//--------------------- .note.nv.cuinfo           --------------------------
	.section	.note.nv.cuinfo,"",@"SHT_NOTE"
	.sectionflags	@"SHF_NOTE_NV_CUINFO"
        /*0018*/ 	.short	0x0002
        /*001a*/ 	.short	0x0064
        /*001c*/ 	.short	0x0082
	.zero		2


//--------------------- .nv.info                  --------------------------
	.section	.nv.info,"",@"SHT_CUDA_INFO"
	.align	4


	//----- nvinfo : EIATTR_REGCOUNT
	.align		4
        /*0000*/ 	.byte	0x04, 0x2f
        /*0002*/ 	.short	(.L_1 - .L_0)
	.align		4
.L_0:
        /*0004*/ 	.word	index@(_Z16histogram_kerneliPiS_i)
        /*0008*/ 	.word	0x0000000e


	//----- nvinfo : EIATTR_FRAME_SIZE
	.align		4
.L_1:
        /*000c*/ 	.byte	0x04, 0x11
        /*000e*/ 	.short	(.L_3 - .L_2)
	.align		4
.L_2:
        /*0010*/ 	.word	index@(_Z16histogram_kerneliPiS_i)
        /*0014*/ 	.word	0x00000000


	//----- nvinfo : EIATTR_REGCOUNT
	.align		4
.L_3:
        /*0018*/ 	.byte	0x04, 0x2f
        /*001a*/ 	.short	(.L_5 - .L_4)
	.align		4
.L_4:
        /*001c*/ 	.word	index@(_Z14scatter_kerneliPiS_S_i)
        /*0020*/ 	.word	0x0000000e


	//----- nvinfo : EIATTR_FRAME_SIZE
	.align		4
.L_5:
        /*0024*/ 	.byte	0x04, 0x11
        /*0026*/ 	.short	(.L_7 - .L_6)
	.align		4
.L_6:
        /*0028*/ 	.word	index@(_Z14scatter_kerneliPiS_S_i)
        /*002c*/ 	.word	0x00000000


	//----- nvinfo : EIATTR_MIN_STACK_SIZE
	.align		4
.L_7:
        /*0030*/ 	.byte	0x04, 0x12
        /*0032*/ 	.short	(.L_9 - .L_8)
	.align		4
.L_8:
        /*0034*/ 	.word	index@(_Z14scatter_kerneliPiS_S_i)
        /*0038*/ 	.word	0x00000000


	//----- nvinfo : EIATTR_MIN_STACK_SIZE
	.align		4
.L_9:
        /*003c*/ 	.byte	0x04, 0x12
        /*003e*/ 	.short	(.L_11 - .L_10)
	.align		4
.L_10:
        /*0040*/ 	.word	index@(_Z16histogram_kerneliPiS_i)
        /*0044*/ 	.word	0x00000000
.L_11:


//--------------------- .nv.compat                --------------------------
	.section	.nv.compat,"",@"SHT_CUDA_COMPAT_INFO"
	.align	4
        /*0000*/ 	.byte	0x02, 0x09, 0x00, 0x00, 0x02, 0x02, 0x01, 0x00, 0x02, 0x05, 0x05, 0x00, 0x03, 0x07, 0x01, 0x01
        /*0010*/ 	.byte	0x02, 0x03, 0x00, 0x00, 0x02, 0x06, 0x01, 0x00, 0x04, 0x0b, 0x08, 0x00, 0x09, 0x00, 0x00, 0x00
        /*0020*/ 	.byte	0x00, 0x00, 0x00, 0x00


//--------------------- .nv.info._Z14scatter_kerneliPiS_S_i --------------------------
	.section	.nv.info._Z14scatter_kerneliPiS_S_i,"",@"SHT_CUDA_INFO"
	.sectionflags	@""
	.align	4


	//----- nvinfo : EIATTR_CUDA_API_VERSION
	.align		4
        /*0000*/ 	.byte	0x04, 0x37
        /*0002*/ 	.short	(.L_13 - .L_12)
.L_12:
        /*0004*/ 	.word	0x00000082


	//----- nvinfo : EIATTR_KPARAM_INFO
	.align		4
.L_13:
        /*0008*/ 	.byte	0x04, 0x17
        /*000a*/ 	.short	(.L_15 - .L_14)
.L_14:
        /*000c*/ 	.word	0x00000000
        /*0010*/ 	.short	0x0004
        /*0012*/ 	.short	0x0020
        /*0014*/ 	.byte	0x00, 0xf0, 0x11, 0x00


	//----- nvinfo : EIATTR_KPARAM_INFO
	.align		4
.L_15:
        /*0018*/ 	.byte	0x04, 0x17
        /*001a*/ 	.short	(.L_17 - .L_16)
.L_16:
        /*001c*/ 	.word	0x00000000
        /*0020*/ 	.short	0x0003
        /*0022*/ 	.short	0x0018
        /*0024*/ 	.byte	0x00, 0xf5, 0x21, 0x00


	//----- nvinfo : EIATTR_KPARAM_INFO
	.align		4
.L_17:
        /*0028*/ 	.byte	0x04, 0x17
        /*002a*/ 	.short	(.L_19 - .L_18)
.L_18:
        /*002c*/ 	.word	0x00000000
        /*0030*/ 	.short	0x0002
        /*0032*/ 	.short	0x0010
        /*0034*/ 	.byte	0x00, 0xf5, 0x21, 0x00


	//----- nvinfo : EIATTR_KPARAM_INFO
	.align		4
.L_19:
        /*0038*/ 	.byte	0x04, 0x17
        /*003a*/ 	.short	(.L_21 - .L_20)
.L_20:
        /*003c*/ 	.word	0x00000000
        /*0040*/ 	.short	0x0001
        /*0042*/ 	.short	0x0008
        /*0044*/ 	.byte	0x00, 0xf5, 0x21, 0x00


	//----- nvinfo : EIATTR_KPARAM_INFO
	.align		4
.L_21:
        /*0048*/ 	.byte	0x04, 0x17
        /*004a*/ 	.short	(.L_23 - .L_22)
.L_22:
        /*004c*/ 	.word	0x00000000
        /*0050*/ 	.short	0x0000
        /*0052*/ 	.short	0x0000
        /*0054*/ 	.byte	0x00, 0xf0, 0x11, 0x00


	//----- nvinfo : EIATTR_SPARSE_MMA_MASK
	.align		4
.L_23:
        /*0058*/ 	.byte	0x03, 0x50
        /*005a*/ 	.short	0x0000


	//----- nvinfo : EIATTR_MAXREG_COUNT
	.align		4
        /*005c*/ 	.byte	0x03, 0x1b
        /*005e*/ 	.short	0x00ff


	//----- nvinfo : EIATTR_NUM_BARRIERS
	.align		4
        /*0060*/ 	.byte	0x02, 0x4c
        /*0062*/ 	.byte	0x01
	.zero		1


	//----- nvinfo : EIATTR_MERCURY_ISA_VERSION
	.align		4
        /*0064*/ 	.byte	0x03, 0x5f
        /*0066*/ 	.short	0x0101


	//----- nvinfo : EIATTR_VRC_CTA_INIT_COUNT
	.align		4
        /*0068*/ 	.byte	0x02, 0x4a
	.zero		1
	.zero		1


	//----- nvinfo : EIATTR_EXIT_INSTR_OFFSETS
	.align		4
        /*006c*/ 	.byte	0x04, 0x1c
        /*006e*/ 	.short	(.L_25 - .L_24)


	//   ....[0]....
.L_24:
        /*0070*/ 	.word	0x00000120


	//   ....[1]....
        /*0074*/ 	.word	0x000003b0


	//----- nvinfo : EIATTR_CBANK_PARAM_SIZE
	.align		4
.L_25:
        /*0078*/ 	.byte	0x03, 0x19
        /*007a*/ 	.short	0x0024


	//----- nvinfo : EIATTR_PARAM_CBANK
	.align		4
        /*007c*/ 	.byte	0x04, 0x0a
        /*007e*/ 	.short	(.L_27 - .L_26)
	.align		4
.L_26:
        /*0080*/ 	.word	index@(.nv.constant0._Z14scatter_kerneliPiS_S_i)
        /*0084*/ 	.short	0x0380
        /*0086*/ 	.short	0x0024


	//----- nvinfo : EIATTR_SW_WAR
	.align		4
.L_27:
        /*0088*/ 	.byte	0x04, 0x36
        /*008a*/ 	.short	(.L_29 - .L_28)
.L_28:
        /*008c*/ 	.word	0x00000008
.L_29:


//--------------------- .nv.info._Z16histogram_kerneliPiS_i --------------------------
	.section	.nv.info._Z16histogram_kerneliPiS_i,"",@"SHT_CUDA_INFO"
	.sectionflags	@""
	.align	4


	//----- nvinfo : EIATTR_CUDA_API_VERSION
	.align		4
        /*0000*/ 	.byte	0x04, 0x37
        /*0002*/ 	.short	(.L_31 - .L_30)
.L_30:
        /*0004*/ 	.word	0x00000082


	//----- nvinfo : EIATTR_KPARAM_INFO
	.align		4
.L_31:
        /*0008*/ 	.byte	0x04, 0x17
        /*000a*/ 	.short	(.L_33 - .L_32)
.L_32:
        /*000c*/ 	.word	0x00000000
        /*0010*/ 	.short	0x0003
        /*0012*/ 	.short	0x0018
        /*0014*/ 	.byte	0x00, 0xf0, 0x11, 0x00


	//----- nvinfo : EIATTR_KPARAM_INFO
	.align		4
.L_33:
        /*0018*/ 	.byte	0x04, 0x17
        /*001a*/ 	.short	(.L_35 - .L_34)
.L_34:
        /*001c*/ 	.word	0x00000000
        /*0020*/ 	.short	0x0002
        /*0022*/ 	.short	0x0010
        /*0024*/ 	.byte	0x00, 0xf5, 0x21, 0x00


	//----- nvinfo : EIATTR_KPARAM_INFO
	.align		4
.L_35:
        /*0028*/ 	.byte	0x04, 0x17
        /*002a*/ 	.short	(.L_37 - .L_36)
.L_36:
        /*002c*/ 	.word	0x00000000
        /*0030*/ 	.short	0x0001
        /*0032*/ 	.short	0x0008
        /*0034*/ 	.byte	0x00, 0xf5, 0x21, 0x00


	//----- nvinfo : EIATTR_KPARAM_INFO
	.align		4
.L_37:
        /*0038*/ 	.byte	0x04, 0x17
        /*003a*/ 	.short	(.L_39 - .L_38)
.L_38:
        /*003c*/ 	.word	0x00000000
        /*0040*/ 	.short	0x0000
        /*0042*/ 	.short	0x0000
        /*0044*/ 	.byte	0x00, 0xf0, 0x11, 0x00


	//----- nvinfo : EIATTR_SPARSE_MMA_MASK
	.align		4
.L_39:
        /*0048*/ 	.byte	0x03, 0x50
        /*004a*/ 	.short	0x0000


	//----- nvinfo : EIATTR_MAXREG_COUNT
	.align		4
        /*004c*/ 	.byte	0x03, 0x1b
        /*004e*/ 	.short	0x00ff


	//----- nvinfo : EIATTR_NUM_BARRIERS
	.align		4
        /*0050*/ 	.byte	0x02, 0x4c
        /*0052*/ 	.byte	0x01
	.zero		1


	//----- nvinfo : EIATTR_MERCURY_ISA_VERSION
	.align		4
        /*0054*/ 	.byte	0x03, 0x5f
        /*0056*/ 	.short	0x0101


	//----- nvinfo : EIATTR_VRC_CTA_INIT_COUNT
	.align		4
        /*0058*/ 	.byte	0x02, 0x4a
	.zero		1
	.zero		1


	//----- nvinfo : EIATTR_EXIT_INSTR_OFFSETS
	.align		4
        /*005c*/ 	.byte	0x04, 0x1c
        /*005e*/ 	.short	(.L_41 - .L_40)


	//   ....[0]....
.L_40:
        /*0060*/ 	.word	0x00000340


	//   ....[1]....
        /*0064*/ 	.word	0x00000390


	//----- nvinfo : EIATTR_CRS_STACK_SIZE
	.align		4
.L_41:
        /*0068*/ 	.byte	0x04, 0x1e
        /*006a*/ 	.short	(.L_43 - .L_42)
.L_42:
        /*006c*/ 	.word	0x00000000


	//----- nvinfo : EIATTR_CBANK_PARAM_SIZE
	.align		4
.L_43:
        /*0070*/ 	.byte	0x03, 0x19
        /*0072*/ 	.short	0x001c


	//----- nvinfo : EIATTR_PARAM_CBANK
	.align		4
        /*0074*/ 	.byte	0x04, 0x0a
        /*0076*/ 	.short	(.L_45 - .L_44)
	.align		4
.L_44:
        /*0078*/ 	.word	index@(.nv.constant0._Z16histogram_kerneliPiS_i)
        /*007c*/ 	.short	0x0380
        /*007e*/ 	.short	0x001c


	//----- nvinfo : EIATTR_SW_WAR
	.align		4
.L_45:
        /*0080*/ 	.byte	0x04, 0x36
        /*0082*/ 	.short	(.L_47 - .L_46)
.L_46:
        /*0084*/ 	.word	0x00000008
.L_47:


//--------------------- .nv.callgraph             --------------------------
	.section	.nv.callgraph,"",@"SHT_CUDA_CALLGRAPH"
	.align	4
	.sectionentsize	8
	.align		4
        /*0000*/ 	.word	0x00000000
	.align		4
        /*0004*/ 	.word	0xffffffff
	.align		4
        /*0008*/ 	.word	0x00000000
	.align		4
        /*000c*/ 	.word	0xfffffffe
	.align		4
        /*0010*/ 	.word	0x00000000
	.align		4
        /*0014*/ 	.word	0xfffffffd
	.align		4
        /*0018*/ 	.word	0x00000000
	.align		4
        /*001c*/ 	.word	0xfffffffc


//--------------------- .text._Z14scatter_kerneliPiS_S_i --------------------------
	.section	.text._Z14scatter_kerneliPiS_S_i,"ax",@progbits
	.align	128
        .global         _Z14scatter_kerneliPiS_S_i
        .type           _Z14scatter_kerneliPiS_S_i,@function
        .size           _Z14scatter_kerneliPiS_S_i,(.L_x_4 - _Z14scatter_kerneliPiS_S_i)
        .other          _Z14scatter_kerneliPiS_S_i,@"STO_CUDA_ENTRY STV_DEFAULT"
_Z14scatter_kerneliPiS_S_i:
.text._Z14scatter_kerneliPiS_S_i:
[----:B------:R-:W-:Y:S01]  /*0000*/  LDC R1, c[0x0][0x37c] ;  /* 0x0000df00ff017b82 */ /* 0x000fe20000000800 */
[----:B------:R-:W0:Y:S01]  /*0010*/  S2R R9, SR_TID.X ;  /* 0x0000000000097919 */ /* 0x000e220000002100 */
[----:B------:R-:W1:Y:S06]  /*0020*/  LDCU.64 UR6, c[0x0][0x358] ;  /* 0x00006b00ff0677ac */ /* 0x000e6c0008000a00 */
[----:B------:R-:W2:Y:S01]  /*0030*/  S2UR UR4, SR_CTAID.X ;  /* 0x00000000000479c3 */ /* 0x000ea20000002500 */
[----:B------:R-:W3:Y:S01]  /*0040*/  LDCU UR5, c[0x0][0x380] ;  /* 0x00007000ff0577ac */ /* 0x000ee20008000800 */
[----:B0-----:R-:W-:-:S13]  /*0050*/  ISETP.GT.U32.AND P0, PT, R9, 0x9, PT ;  /* 0x000000090900780c */ /* 0x001fda0003f04070 */
[----:B------:R-:W0:Y:S02]  /*0060*/  @!P0 LDC.64 R2, c[0x0][0x398] ;  /* 0x0000e600ff028b82 */ /* 0x000e240000000a00 */
[----:B0-----:R-:W-:-:S06]  /*0070*/  @!P0 IMAD.WIDE.U32 R2, R9, 0x4, R2 ;  /* 0x0000000409028825 */ /* 0x001fcc00078e0002 */
[----:B-1----:R-:W4:Y:S01]  /*0080*/  @!P0 LDG.E R2, desc[UR6][R2.64] ;  /* 0x0000000602028981 */ /* 0x002f22000c1e1900 */
[----:B------:R-:W2:Y:S01]  /*0090*/  LDC R4, c[0x0][0x360] ;  /* 0x0000d800ff047b82 */ /* 0x000ea20000000800 */
[----:B------:R-:W-:Y:S01]  /*00a0*/  @!P0 MOV R0, 0x400 ;  /* 0x0000040000008802 */ /* 0x000fe20000000f00 */
[----:B------:R-:W0:Y:S01]  /*00b0*/  @!P0 S2R R5, SR_CgaCtaId ;  /* 0x0000000000058919 */ /* 0x000e220000008800 */
[----:B--2---:R-:W-:-:S05]  /*00c0*/  IMAD R7, R4, UR4, R9 ;  /* 0x0000000404077c24 */ /* 0x004fca000f8e0209 */
[----:B---3--:R-:W-:Y:S02]  /*00d0*/  ISETP.GE.AND P1, PT, R7, UR5, PT ;  /* 0x0000000507007c0c */ /* 0x008fe4000bf26270 */
[----:B0-----:R-:W-:-:S05]  /*00e0*/  @!P0 LEA R0, R5, R0, 0x18 ;  /* 0x0000000005008211 */ /* 0x001fca00078ec0ff */
[----:B------:R-:W-:-:S05]  /*00f0*/  @!P0 IMAD R5, R9, 0x4, R0 ;  /* 0x0000000409058824 */ /* 0x000fca00078e0200 */
[----:B----4-:R0:W-:Y:S01]  /*0100*/  @!P0 STS [R5], R2 ;  /* 0x0000000205008388 */ /* 0x0101e20000000800 */
[----:B------:R-:W-:Y:S06]  /*0110*/  BAR.SYNC.DEFER_BLOCKING 0x0 ;  /* 0x0000000000007b1d */ /* 0x000fec0000010000 */
[----:B------:R-:W-:Y:S05]  /*0120*/  @P1 EXIT ;  /* 0x000000000000194d */ /* 0x000fea0003800000 */
[----:B0-----:R-:W0:Y:S08]  /*0130*/  LDC.64 R2, c[0x0][0x388] ;  /* 0x0000e200ff027b82 */ /* 0x001e300000000a00 */
[----:B------:R-:W1:Y:S01]  /*0140*/  LDC R9, c[0x0][0x3a0] ;  /* 0x0000e800ff097b82 */ /* 0x000e620000000800 */
[----:B0-----:R-:W-:-:S05]  /*0150*/  IMAD.WIDE R2, R7, 0x4, R2 ;  /* 0x0000000407027825 */ /* 0x001fca00078e0202 */
[----:B------:R-:W2:Y:S02]  /*0160*/  LDG.E R0, desc[UR6][R2.64] ;  /* 0x0000000602007981 */ /* 0x000ea4000c1e1900 */
[----:B------:R-:W0:Y:S01]  /*0170*/  S2UR UR5, SR_CgaCtaId ;  /* 0x00000000000579c3 */ /* 0x000e220000008800 */
[----:B------:R-:W-:Y:S01]  /*0180*/  UMOV UR4, 0x400 ;  /* 0x0000040000047882 */ /* 0x000fe20000000000 */
[----:B-1----:R-:W-:-:S04]  /*0190*/  IABS R7, R9 ;  /* 0x0000000900077213 */ /* 0x002fc80000000000 */
[----:B------:R-:W1:Y:S08]  /*01a0*/  I2F.RP R6, R7 ;  /* 0x0000000700067306 */ /* 0x000e700000209400 */
[----:B-1----:R-:W1:Y:S01]  /*01b0*/  MUFU.RCP R6, R6 ;  /* 0x0000000600067308 */ /* 0x002e620000001000 */
[----:B0-----:R-:W-:Y:S01]  /*01c0*/  ULEA UR4, UR5, UR4, 0x18 ;  /* 0x0000000405047291 */ /* 0x001fe2000f8ec0ff */
[----:B-1----:R-:W-:-:S06]  /*01d0*/  VIADD R4, R6, 0xffffffe ;  /* 0x0ffffffe06047836 */ /* 0x002fcc0000000000 */
[----:B------:R0:W1:Y:S02]  /*01e0*/  F2I.FTZ.U32.TRUNC.NTZ R5, R4 ;  /* 0x0000000400057305 */ /* 0x000064000021f000 */
[----:B0-----:R-:W-:Y:S01]  /*01f0*/  IMAD.MOV.U32 R4, RZ, RZ, RZ ;  /* 0x000000ffff047224 */ /* 0x001fe200078e00ff */
[----:B-1----:R-:W-:-:S05]  /*0200*/  IADD3 R8, PT, PT, RZ, -R5, RZ ;  /* 0x80000005ff087210 */ /* 0x002fca0007ffe0ff */
[----:B------:R-:W-:-:S04]  /*0210*/  IMAD R11, R8, R7, RZ ;  /* 0x00000007080b7224 */ /* 0x000fc800078e02ff */
[----:B------:R-:W-:Y:S01]  /*0220*/  IMAD.HI.U32 R5, R5, R11, R4 ;  /* 0x0000000b05057227 */ /* 0x000fe200078e0004 */
[----:B--2---:R-:W-:-:S05]  /*0230*/  IABS R2, R0 ;  /* 0x0000000000027213 */ /* 0x004fca0000000000 */
[----:B------:R-:W-:-:S04]  /*0240*/  IMAD.HI.U32 R5, R5, R2, RZ ;  /* 0x0000000205057227 */ /* 0x000fc800078e00ff */
[----:B------:R-:W-:-:S04]  /*0250*/  IMAD.MOV R3, RZ, RZ, -R5 ;  /* 0x000000ffff037224 */ /* 0x000fc800078e0a05 */
[----:B------:R-:W-:-:S05]  /*0260*/  IMAD R2, R7, R3, R2 ;  /* 0x0000000307027224 */ /* 0x000fca00078e0202 */
[----:B------:R-:W-:-:S13]  /*0270*/  ISETP.GT.U32.AND P2, PT, R7, R2, PT ;  /* 0x000000020700720c */ /* 0x000fda0003f44070 */
[-C--:B------:R-:W-:Y:S01]  /*0280*/  @!P2 IADD3 R2, PT, PT, R2, -R7.reuse, RZ ;  /* 0x800000070202a210 */ /* 0x080fe20007ffe0ff */
[----:B------:R-:W-:Y:S01]  /*0290*/  @!P2 VIADD R5, R5, 0x1 ;  /* 0x000000010505a836 */ /* 0x000fe20000000000 */
[----:B------:R-:W-:Y:S02]  /*02a0*/  ISETP.NE.AND P2, PT, R9, RZ, PT ;  /* 0x000000ff0900720c */ /* 0x000fe40003f45270 */
[----:B------:R-:W-:Y:S02]  /*02b0*/  ISETP.GE.U32.AND P0, PT, R2, R7, PT ;  /* 0x000000070200720c */ /* 0x000fe40003f06070 */
[----:B------:R-:W-:-:S04]  /*02c0*/  LOP3.LUT R2, R0, R9, RZ, 0x3c, !PT ;  /* 0x0000000900027212 */ /* 0x000fc800078e3cff */
[----:B------:R-:W-:-:S07]  /*02d0*/  ISETP.GE.AND P1, PT, R2, RZ, PT ;  /* 0x000000ff0200720c */ /* 0x000fce0003f26270 */
[----:B------:R-:W-:-:S06]  /*02e0*/  @P0 IADD3 R5, PT, PT, R5, 0x1, RZ ;  /* 0x0000000105050810 */ /* 0x000fcc0007ffe0ff */
[----:B------:R-:W-:Y:S01]  /*02f0*/  @!P1 IMAD.MOV R5, RZ, RZ, -R5 ;  /* 0x000000ffff059224 */ /* 0x000fe200078e0a05 */
[----:B------:R-:W-:-:S05]  /*0300*/  @!P2 LOP3.LUT R5, RZ, R9, RZ, 0x33, !PT ;  /* 0x00000009ff05a212 */ /* 0x000fca00078e33ff */
[----:B------:R-:W-:-:S05]  /*0310*/  IMAD.HI R2, R5, 0x66666667, RZ ;  /* 0x6666666705027827 */ /* 0x000fca00078e02ff */
[----:B------:R-:W-:-:S04]  /*0320*/  SHF.R.U32.HI R3, RZ, 0x1f, R2 ;  /* 0x0000001fff037819 */ /* 0x000fc80000011602 */
[----:B------:R-:W-:-:S05]  /*0330*/  LEA.HI R2, R2, R3, RZ, 0x1e ;  /* 0x0000000302027211 */ /* 0x000fca00078ff0ff */
[----:B------:R-:W-:Y:S02]  /*0340*/  IMAD R2, R2, -0xa, R5 ;  /* 0xfffffff602027824 */ /* 0x000fe400078e0205 */
[----:B------:R-:W-:-:S03]  /*0350*/  HFMA2 R5, -RZ, RZ, 0, 5.9604644775390625e-08 ;  /* 0x00000001ff057431 */ /* 0x000fc600000001ff */
[----:B------:R-:W-:Y:S02]  /*0360*/  LEA R4, R2, UR4, 0x2 ;  /* 0x0000000402047c11 */ /* 0x000fe4000f8e10ff */
[----:B------:R-:W0:Y:S03]  /*0370*/  LDC.64 R2, c[0x0][0x390] ;  /* 0x0000e400ff027b82 */ /* 0x000e260000000a00 */
[----:B------:R-:W0:Y:S02]  /*0380*/  ATOMS.ADD R5, [R4], R5 ;  /* 0x000000050405738c */ /* 0x000e240000000000 */
[----:B0-----:R-:W-:-:S05]  /*0390*/  IMAD.WIDE R2, R5, 0x4, R2 ;  /* 0x0000000405027825 */ /* 0x001fca00078e0202 */
[----:B------:R-:W-:Y:S01]  /*03a0*/  STG.E desc[UR6][R2.64], R0 ;  /* 0x0000000002007986 */ /* 0x000fe2000c101906 */
[----:B------:R-:W-:Y:S05]  /*03b0*/  EXIT ;  /* 0x000000000000794d */ /* 0x000fea0003800000 */
.L_x_0:
[----:B------:R-:W-:-:S00]  /*03c0*/  BRA `(.L_x_0) ;  /* 0xfffffffc00fc7947 */ /* 0x000fc0000383ffff */
[----:B------:R-:W-:-:S00]  /*03d0*/  NOP ;  /* 0x0000000000007918 */ /* 0x000fc00000000000 */
        /* <DEDUP_REMOVED lines=10> */
.L_x_4:


//--------------------- .text._Z16histogram_kerneliPiS_i --------------------------
	.section	.text._Z16histogram_kerneliPiS_i,"ax",@progbits
	.align	128
        .global         _Z16histogram_kerneliPiS_i
        .type           _Z16histogram_kerneliPiS_i,@function
        .size           _Z16histogram_kerneliPiS_i,(.L_x_5 - _Z16histogram_kerneliPiS_i)
        .other          _Z16histogram_kerneliPiS_i,@"STO_CUDA_ENTRY STV_DEFAULT"
_Z16histogram_kerneliPiS_i:
.text._Z16histogram_kerneliPiS_i:
[----:B------:R-:W-:Y:S01]  /*0000*/  LDC R1, c[0x0][0x37c] ;  /* 0x0000df00ff017b82 */ /* 0x000fe20000000800 */
[----:B------:R-:W0:Y:S07]  /*0010*/  S2R R0, SR_TID.X ;  /* 0x0000000000007919 */ /* 0x000e2e0000002100 */
[----:B------:R-:W1:Y:S01]  /*0020*/  S2UR UR6, SR_CTAID.X ;  /* 0x00000000000679c3 */ /* 0x000e620000002500 */
[----:B------:R-:W2:Y:S01]  /*0030*/  LDCU UR7, c[0x0][0x380] ;  /* 0x00007000ff0777ac */ /* 0x000ea20008000800 */
[----:B------:R-:W-:Y:S01]  /*0040*/  BSSY.RECONVERGENT B0, `(.L_x_1) ;  /* 0x000002e000007945 */ /* 0x000fe20003800200 */
[----:B------:R-:W-:-:S05]  /*0050*/  UMOV UR4, 0x400 ;  /* 0x0000040000047882 */ /* 0x000fca0000000000 */
[----:B------:R-:W1:Y:S08]  /*0060*/  LDC R3, c[0x0][0x360] ;  /* 0x0000d800ff037b82 */ /* 0x000e700000000800 */
[----:B------:R-:W3:Y:S01]  /*0070*/  S2UR UR5, SR_CgaCtaId ;  /* 0x00000000000579c3 */ /* 0x000ee20000008800 */
[----:B0-----:R-:W-:Y:S01]  /*0080*/  ISETP.GT.U32.AND P0, PT, R0, 0x9, PT ;  /* 0x000000090000780c */ /* 0x001fe20003f04070 */
[----:B-1----:R-:W-:-:S05]  /*0090*/  IMAD R3, R3, UR6, R0 ;  /* 0x0000000603037c24 */ /* 0x002fca000f8e0200 */
[----:B--2---:R-:W-:Y:S01]  /*00a0*/  ISETP.GE.AND P1, PT, R3, UR7, PT ;  /* 0x0000000703007c0c */ /* 0x004fe2000bf26270 */
[----:B------:R-:W0:Y:S01]  /*00b0*/  LDCU.64 UR6, c[0x0][0x358] ;  /* 0x00006b00ff0677ac */ /* 0x000e220008000a00 */
[----:B---3--:R-:W-:-:S06]  /*00c0*/  ULEA UR4, UR5, UR4, 0x18 ;  /* 0x0000000405047291 */ /* 0x008fcc000f8ec0ff */
[----:B------:R-:W-:-:S05]  /*00d0*/  LEA R2, R0, UR4, 0x2 ;  /* 0x0000000400027c11 */ /* 0x000fca000f8e10ff */
[----:B------:R1:W-:Y:S01]  /*00e0*/  @!P0 STS [R2], RZ ;  /* 0x000000ff02008388 */ /* 0x0003e20000000800 */
[----:B------:R-:W-:Y:S06]  /*00f0*/  BAR.SYNC.DEFER_BLOCKING 0x0 ;  /* 0x0000000000007b1d */ /* 0x000fec0000010000 */
[----:B------:R-:W-:Y:S05]  /*0100*/  @P1 BRA `(.L_x_2) ;  /* 0x0000000000841947 */ /* 0x000fea0003800000 */
[----:B------:R-:W2:Y:S08]  /*0110*/  LDC.64 R4, c[0x0][0x388] ;  /* 0x0000e200ff047b82 */ /* 0x000eb00000000a00 */
[----:B------:R-:W3:Y:S01]  /*0120*/  LDC R9, c[0x0][0x398] ;  /* 0x0000e600ff097b82 */ /* 0x000ee20000000800 */
[----:B--2---:R-:W-:-:S06]  /*0130*/  IMAD.WIDE R4, R3, 0x4, R4 ;  /* 0x0000000403047825 */ /* 0x004fcc00078e0204 */
[----:B0-----:R-:W2:Y:S01]  /*0140*/  LDG.E R4, desc[UR6][R4.64] ;  /* 0x0000000604047981 */ /* 0x001ea2000c1e1900 */
[----:B---3--:R-:W-:-:S04]  /*0150*/  IABS R8, R9 ;  /* 0x0000000900087213 */ /* 0x008fc80000000000 */
[----:B------:R-:W0:Y:S08]  /*0160*/  I2F.RP R3, R8 ;  /* 0x0000000800037306 */ /* 0x000e300000209400 */
[----:B0-----:R-:W0:Y:S02]  /*0170*/  MUFU.RCP R3, R3 ;  /* 0x0000000300037308 */ /* 0x001e240000001000 */
[----:B0-----:R-:W-:-:S06]  /*0180*/  VIADD R6, R3, 0xffffffe ;  /* 0x0ffffffe03067836 */ /* 0x001fcc0000000000 */
[----:B------:R0:W3:Y:S02]  /*0190*/  F2I.FTZ.U32.TRUNC.NTZ R7, R6 ;  /* 0x0000000600077305 */ /* 0x0000e4000021f000 */
[----:B0-----:R-:W-:Y:S02]  /*01a0*/  HFMA2 R6, -RZ, RZ, 0, 0 ;  /* 0x00000000ff067431 */ /* 0x001fe400000001ff */
[----:B---3--:R-:W-:-:S04]  /*01b0*/  IMAD.MOV R11, RZ, RZ, -R7 ;  /* 0x000000ffff0b7224 */ /* 0x008fc800078e0a07 */
[----:B------:R-:W-:-:S04]  /*01c0*/  IMAD R11, R11, R8, RZ ;  /* 0x000000080b0b7224 */ /* 0x000fc800078e02ff */
[----:B------:R-:W-:Y:S01]  /*01d0*/  IMAD.HI.U32 R7, R7, R11, R6 ;  /* 0x0000000b07077227 */ /* 0x000fe200078e0006 */
[----:B--2---:R-:W-:Y:S02]  /*01e0*/  IABS R5, R4 ;  /* 0x0000000400057213 */ /* 0x004fe40000000000 */
[----:B------:R-:W-:-:S03]  /*01f0*/  LOP3.LUT R4, R4, R9, RZ, 0x3c, !PT ;  /* 0x0000000904047212 */ /* 0x000fc600078e3cff */
[----:B------:R-:W-:Y:S01]  /*0200*/  IMAD.HI.U32 R7, R7, R5, RZ ;  /* 0x0000000507077227 */ /* 0x000fe200078e00ff */
[----:B------:R-:W-:-:S03]  /*0210*/  ISETP.GE.AND P2, PT, R4, RZ, PT ;  /* 0x000000ff0400720c */ /* 0x000fc60003f46270 */
[----:B------:R-:W-:-:S04]  /*0220*/  IMAD.MOV R3, RZ, RZ, -R7 ;  /* 0x000000ffff037224 */ /* 0x000fc800078e0a07 */
[----:B------:R-:W-:-:S05]  /*0230*/  IMAD R3, R8, R3, R5 ;  /* 0x0000000308037224 */ /* 0x000fca00078e0205 */
[----:B------:R-:W-:-:S13]  /*0240*/  ISETP.GT.U32.AND P3, PT, R8, R3, PT ;  /* 0x000000030800720c */ /* 0x000fda0003f64070 */
[----:B------:R-:W-:Y:S01]  /*0250*/  @!P3 IMAD.IADD R3, R3, 0x1, -R8 ;  /* 0x000000010303b824 */ /* 0x000fe200078e0a08 */
[----:B------:R-:W-:Y:S02]  /*0260*/  @!P3 IADD3 R7, PT, PT, R7, 0x1, RZ ;  /* 0x000000010707b810 */ /* 0x000fe40007ffe0ff */
[----:B------:R-:W-:Y:S02]  /*0270*/  ISETP.NE.AND P3, PT, R9, RZ, PT ;  /* 0x000000ff0900720c */ /* 0x000fe40003f65270 */
[----:B------:R-:W-:-:S13]  /*0280*/  ISETP.GE.U32.AND P1, PT, R3, R8, PT ;  /* 0x000000080300720c */ /* 0x000fda0003f26070 */
[----:B------:R-:W-:-:S05]  /*0290*/  @P1 VIADD R7, R7, 0x1 ;  /* 0x0000000107071836 */ /* 0x000fca0000000000 */
[----:B------:R-:W-:Y:S02]  /*02a0*/  @!P2 IADD3 R7, PT, PT, -R7, RZ, RZ ;  /* 0x000000ff0707a210 */ /* 0x000fe40007ffe1ff */
[----:B------:R-:W-:-:S05]  /*02b0*/  @!P3 LOP3.LUT R7, RZ, R9, RZ, 0x33, !PT ;  /* 0x00000009ff07b212 */ /* 0x000fca00078e33ff */
[----:B------:R-:W-:-:S05]  /*02c0*/  IMAD.HI R3, R7, 0x66666667, RZ ;  /* 0x6666666707037827 */ /* 0x000fca00078e02ff */
[----:B------:R-:W-:-:S04]  /*02d0*/  SHF.R.U32.HI R4, RZ, 0x1f, R3 ;  /* 0x0000001fff047819 */ /* 0x000fc80000011603 */
[----:B------:R-:W-:-:S05]  /*02e0*/  LEA.HI R4, R3, R4, RZ, 0x1e ;  /* 0x0000000403047211 */ /* 0x000fca00078ff0ff */
[----:B------:R-:W-:-:S05]  /*02f0*/  IMAD R4, R4, -0xa, R7 ;  /* 0xfffffff604047824 */ /* 0x000fca00078e0207 */
[----:B------:R-:W-:-:S05]  /*0300*/  LEA R4, R4, UR4, 0x2 ;  /* 0x0000000404047c11 */ /* 0x000fca000f8e10ff */
[----:B------:R2:W-:Y:S02]  /*0310*/  ATOMS.POPC.INC.32 RZ, [R4+URZ] ;  /* 0x0000000004ff7f8c */ /* 0x0005e4000d8000ff */
.L_x_2:
[----:B0-----:R-:W-:Y:S05]  /*0320*/  BSYNC.RECONVERGENT B0 ;  /* 0x0000000000007941 */ /* 0x001fea0003800200 */
.L_x_1:
[----:B------:R-:W-:Y:S06]  /*0330*/  BAR.SYNC.DEFER_BLOCKING 0x0 ;  /* 0x0000000000007b1d */ /* 0x000fec0000010000 */
[----:B------:R-:W-:Y:S05]  /*0340*/  @P0 EXIT ;  /* 0x000000000000094d */ /* 0x000fea0003800000 */
[----:B------:R-:W0:Y:S01]  /*0350*/  LDS R3, [R2] ;  /* 0x0000000002037984 */ /* 0x000e220000000800 */
[----:B--2---:R-:W2:Y:S02]  /*0360*/  LDC.64 R4, c[0x0][0x390] ;  /* 0x0000e400ff047b82 */ /* 0x004ea40000000a00 */
[----:B--2---:R-:W-:-:S05]  /*0370*/  IMAD.WIDE.U32 R4, R0, 0x4, R4 ;  /* 0x0000000400047825 */ /* 0x004fca00078e0004 */
[----:B0-----:R-:W-:Y:S01]  /*0380*/  REDG.E.ADD.STRONG.GPU desc[UR6][R4.64], R3 ;  /* 0x000000030400798e */ /* 0x001fe2000c12e106 */
[----:B------:R-:W-:Y:S05]  /*0390*/  EXIT ;  /* 0x000000000000794d */ /* 0x000fea0003800000 */
.L_x_3:
        /* <DEDUP_REMOVED lines=14> */
.L_x_5:


//--------------------- .nv.shared._Z14scatter_kerneliPiS_S_i --------------------------
	.section	.nv.shared._Z14scatter_kerneliPiS_S_i,"aw",@nobits
	.sectionflags	@""
	.align	4
.nv.shared._Z14scatter_kerneliPiS_S_i:
	.zero		1064


//--------------------- .nv.shared.reserved.0     --------------------------
	.section	.nv.shared.reserved.0,"aw",@nobits
	.weak		__nv_reservedSMEM_offset_0_alias
	.size		__nv_reservedSMEM_offset_0_alias, 0, 64
	.other		__nv_reservedSMEM_offset_0_alias,@"STO_CUDA_RESERVED_SHARED STV_DEFAULT"
__nv_reservedSMEM_offset_0_alias:
	.zero		0
	.zero		64


//--------------------- .nv.shared._Z16histogram_kerneliPiS_i --------------------------
	.section	.nv.shared._Z16histogram_kerneliPiS_i,"aw",@nobits
	.sectionflags	@""
	.align	4
.nv.shared._Z16histogram_kerneliPiS_i:
	.zero		1064


//--------------------- .nv.constant0._Z14scatter_kerneliPiS_S_i --------------------------
	.section	.nv.constant0._Z14scatter_kerneliPiS_S_i,"a",@progbits
	.sectionflags	@""
	.align	4
.nv.constant0._Z14scatter_kerneliPiS_S_i:
	.zero		932


//--------------------- .nv.constant0._Z16histogram_kerneliPiS_i --------------------------
	.section	.nv.constant0._Z16histogram_kerneliPiS_i,"a",@progbits
	.sectionflags	@""
	.align	4
.nv.constant0._Z16histogram_kerneliPiS_i:
	.zero		924


//--------------------- SYMBOLS --------------------------

	.type		.nv.reservedSmem.offset0,@object
	.size		.nv.reservedSmem.offset0,0x4
	.type		.nv.reservedSmem.cap,@object
	.size		.nv.reservedSmem.cap,0x4
